//
// Generated by NVIDIA NVVM Compiler
//
// Compiler Build ID: CL-36424714
// Cuda compilation tools, release 13.0, V13.0.88
// Based on NVVM 20.0.0
//

.version 9.0
.target sm_100
.address_size 64

	// .globl	_Z17count_logs_kernelPciPiS0_S0_

.visible .entry _Z17count_logs_kernelPciPiS0_S0_(
	.param .u64 .ptr .align 1 _Z17count_logs_kernelPciPiS0_S0__param_0,
	.param .u32 _Z17count_logs_kernelPciPiS0_S0__param_1,
	.param .u64 .ptr .align 1 _Z17count_logs_kernelPciPiS0_S0__param_2,
	.param .u64 .ptr .align 1 _Z17count_logs_kernelPciPiS0_S0__param_3,
	.param .u64 .ptr .align 1 _Z17count_logs_kernelPciPiS0_S0__param_4
)
{


	ret;

}


// ===== COMPILED SASS (sm_100) =====

	.target	sm_100

	.elftype	@"ET_EXEC"


//--------------------- .note.nv.tkinfo           --------------------------
	.section	.note.nv.tkinfo,"",@"SHT_NOTE"
	.sectionflags	@"SHF_NOTE_NV_TKINFO"
	.tkinfo
        /*0018*/ 	.word	0x00000002
        /*0030*/ 	.string	""
        /*0030*/ 	.string	"ptxas"
        /*0030*/ 	.string	"Cuda compilation tools, release 13.0, V13.0.88"
        /*0030*/ 	.string	"Build cuda_13.0.r13.0/compiler.36424714_0"
        /*0030*/ 	.string	"-arch sm_100 -m 64 "



//--------------------- .note.nv.cuinfo           --------------------------
	.section	.note.nv.cuinfo,"",@"SHT_NOTE"
	.sectionflags	@"SHF_NOTE_NV_CUINFO"
        /*0018*/ 	.short	0x0002
        /*001a*/ 	.short	0x0064
        /*001c*/ 	.short	0x0082
	.zero		2


//--------------------- .nv.info                  --------------------------
	.section	.nv.info,"",@"SHT_CUDA_INFO"
	.align	4


	//----- nvinfo : EIATTR_REGCOUNT
	.align		4
        /*0000*/ 	.byte	0x04, 0x2f
        /*0002*/ 	.short	(.L_1 - .L_0)
	.align		4
.L_0:
        /*0004*/ 	.word	index@(_Z17count_logs_kernelPciPiS0_S0_)
        /*0008*/ 	.word	0x00000004


	//----- nvinfo : EIATTR_FRAME_SIZE
	.align		4
.L_1:
        /*000c*/ 	.byte	0x04, 0x11
        /*000e*/ 	.short	(.L_3 - .L_2)
	.align		4
.L_2:
        /*0010*/ 	.word	index@(_Z17count_logs_kernelPciPiS0_S0_)
        /*0014*/ 	.word	0x00000000


	//----- nvinfo : EIATTR_MIN_STACK_SIZE
	.align		4
.L_3:
        /*0018*/ 	.byte	0x04, 0x12
        /*001a*/ 	.short	(.L_5 - .L_4)
	.align		4
.L_4:
        /*001c*/ 	.word	index@(_Z17count_logs_kernelPciPiS0_S0_)
        /*0020*/ 	.word	0x00000000
.L_5:


//--------------------- .nv.compat                --------------------------
	.section	.nv.compat,"",@"SHT_CUDA_COMPAT_INFO"
	.align	4
        /*0000*/ 	.byte	0x02, 0x09, 0x00, 0x00, 0x02, 0x02, 0x01, 0x00, 0x02, 0x05, 0x05, 0x00, 0x03, 0x07, 0x01, 0x01
        /*0010*/ 	.byte	0x02, 0x03, 0x00, 0x00, 0x02, 0x06, 0x01, 0x00, 0x04, 0x0b, 0x08, 0x00, 0x09, 0x00, 0x00, 0x00
        /*0020*/ 	.byte	0x00, 0x00, 0x00, 0x00


//--------------------- .nv.info._Z17count_logs_kernelPciPiS0_S0_ --------------------------
	.section	.nv.info._Z17count_logs_kernelPciPiS0_S0_,"",@"SHT_CUDA_INFO"
	.sectionflags	@""
	.align	4


	//----- nvinfo : EIATTR_CUDA_API_VERSION
	.align		4
        /*0000*/ 	.byte	0x04, 0x37
        /*0002*/ 	.short	(.L_7 - .L_6)
.L_6:
        /*0004*/ 	.word	0x00000082


	//----- nvinfo : EIATTR_KPARAM_INFO
	.align		4
.L_7:
        /*0008*/ 	.byte	0x04, 0x17
        /*000a*/ 	.short	(.L_9 - .L_8)
.L_8:
        /*000c*/ 	.word	0x00000000
        /*0010*/ 	.short	0x0004
        /*0012*/ 	.short	0x0020
        /*0014*/ 	.byte	0x00, 0xf5, 0x21, 0x00


	//----- nvinfo : EIATTR_KPARAM_INFO
	.align		4
.L_9:
        /*0018*/ 	.byte	0x04, 0x17
        /*001a*/ 	.short	(.L_11 - .L_10)
.L_10:
        /*001c*/ 	.word	0x00000000
        /*0020*/ 	.short	0x0003
        /*0022*/ 	.short	0x0018
        /*0024*/ 	.byte	0x00, 0xf5, 0x21, 0x00


	//----- nvinfo : EIATTR_KPARAM_INFO
	.align		4
.L_11:
        /*0028*/ 	.byte	0x04, 0x17
        /*002a*/ 	.short	(.L_13 - .L_12)
.L_12:
        /*002c*/ 	.word	0x00000000
        /*0030*/ 	.short	0x0002
        /*0032*/ 	.short	0x0010
        /*0034*/ 	.byte	0x00, 0xf5, 0x21, 0x00


	//----- nvinfo : EIATTR_KPARAM_INFO
	.align		4
.L_13:
        /*0038*/ 	.byte	0x04, 0x17
        /*003a*/ 	.short	(.L_15 - .L_14)
.L_14:
        /*003c*/ 	.word	0x00000000
        /*0040*/ 	.short	0x0001
        /*0042*/ 	.short	0x0008
        /*0044*/ 	.byte	0x00, 0xf0, 0x11, 0x00


	//----- nvinfo : EIATTR_KPARAM_INFO
	.align		4
.L_15:
        /*0048*/ 	.byte	0x04, 0x17
        /*004a*/ 	.short	(.L_17 - .L_16)
.L_16:
        /*004c*/ 	.word	0x00000000
        /*0050*/ 	.short	0x0000
        /*0052*/ 	.short	0x0000
        /*0054*/ 	.byte	0x00, 0xf5, 0x21, 0x00


	//----- nvinfo : EIATTR_SPARSE_MMA_MASK
	.align		4
.L_17:
        /*0058*/ 	.byte	0x03, 0x50
        /*005a*/ 	.short	0x0000


	//----- nvinfo : EIATTR_MAXREG_COUNT
	.align		4
        /*005c*/ 	.byte	0x03, 0x1b
        /*005e*/ 	.short	0x00ff


	//----- nvinfo : EIATTR_MERCURY_ISA_VERSION
	.align		4
        /*0060*/ 	.byte	0x03, 0x5f
        /*0062*/ 	.short	0x0101


	//----- nvinfo : EIATTR_VRC_CTA_INIT_COUNT
	.align		4
        /*0064*/ 	.byte	0x02, 0x4a
	.zero		1
	.zero		1


	//----- nvinfo : EIATTR_EXIT_INSTR_OFFSETS
	.align		4
        /*0068*/ 	.byte	0x04, 0x1c
        /*006a*/ 	.short	(.L_19 - .L_18)


	//   ....[0]....
.L_18:
        /*006c*/ 	.word	0x00000010


	//----- nvinfo : EIATTR_CBANK_PARAM_SIZE
	.align		4
.L_19:
        /*0070*/ 	.byte	0x03, 0x19
        /*0072*/ 	.short	0x0028


	//----- nvinfo : EIATTR_PARAM_CBANK
	.align		4
        /*0074*/ 	.byte	0x04, 0x0a
        /*0076*/ 	.short	(.L_21 - .L_20)
	.align		4
.L_20:
        /*0078*/ 	.word	index@(.nv.constant0._Z17count_logs_kernelPciPiS0_S0_)
        /*007c*/ 	.short	0x0380
        /*007e*/ 	.short	0x0028


	//----- nvinfo : EIATTR_SW_WAR
	.align		4
.L_21:
        /*0080*/ 	.byte	0x04, 0x36
        /*0082*/ 	.short	(.L_23 - .L_22)
.L_22:
        /*0084*/ 	.word	0x00000008
.L_23:


//--------------------- .nv.callgraph             --------------------------
	.section	.nv.callgraph,"",@"SHT_CUDA_CALLGRAPH"
	.align	4
	.sectionentsize	8
	.align		4
        /*0000*/ 	.word	0x00000000
	.align		4
        /*0004*/ 	.word	0xffffffff
	.align		4
        /*0008*/ 	.word	0x00000000
	.align		4
        /*000c*/ 	.word	0xfffffffe
	.align		4
        /*0010*/ 	.word	0x00000000
	.align		4
        /*0014*/ 	.word	0xfffffffd
	.align		4
        /*0018*/ 	.word	0x00000000
	.align		4
        /*001c*/ 	.word	0xfffffffc


//--------------------- .text._Z17count_logs_kernelPciPiS0_S0_ --------------------------
	.section	.text._Z17count_logs_kernelPciPiS0_S0_,"ax",@progbits
	.align	128
        .global         _Z17count_logs_kernelPciPiS0_S0_
        .type           _Z17count_logs_kernelPciPiS0_S0_,@function
        .size           _Z17count_logs_kernelPciPiS0_S0_,(.L_x_1 - _Z17count_logs_kernelPciPiS0_S0_)
        .other          _Z17count_logs_kernelPciPiS0_S0_,@"STO_CUDA_ENTRY STV_DEFAULT"
_Z17count_logs_kernelPciPiS0_S0_:
.text._Z17count_logs_kernelPciPiS0_S0_:
[----:B------:R-:W-:Y:S01]  /*0000*/  LDC R1, c[0x0][0x37c] ;  /* 0x0000df00ff017b82 */ /* 0x000fe20000000800 */
[----:B------:R-:W-:Y:S05]  /*0010*/  EXIT ;  /* 0x000000000000794d */ /* 0x000fea0003800000 */
.L_x_0:
[----:B------:R-:W-:-:S00]  /*0020*/  BRA `(.L_x_0) ;  /* 0xfffffffc00fc7947 */ /* 0x000fc0000383ffff */
[----:B------:R-:W-:-:S00]  /*0030*/  NOP ;  /* 0x0000000000007918 */ /* 0x000fc00000000000 */
        /* <DEDUP_REMOVED lines=12> */
.L_x_1:


//--------------------- .nv.shared.reserved.0     --------------------------
	.section	.nv.shared.reserved.0,"aw",@nobits
	.weak		__nv_reservedSMEM_offset_0_alias
	.size		__nv_reservedSMEM_offset_0_alias, 0, 64
	.other		__nv_reservedSMEM_offset_0_alias,@"STO_CUDA_RESERVED_SHARED STV_DEFAULT"
__nv_reservedSMEM_offset_0_alias:
	.zero		0
	.zero		64


//--------------------- .nv.constant0._Z17count_logs_kernelPciPiS0_S0_ --------------------------
	.section	.nv.constant0._Z17count_logs_kernelPciPiS0_S0_,"a",@progbits
	.sectionflags	@""
	.align	4
.nv.constant0._Z17count_logs_kernelPciPiS0_S0_:
	.zero		936


//--------------------- SYMBOLS --------------------------

	.type		.nv.reservedSmem.offset0,@object
	.size		.nv.reservedSmem.offset0,0x4
